//
// Generated by NVIDIA NVVM Compiler
//
// Compiler Build ID: CL-36424714
// Cuda compilation tools, release 13.0, V13.0.88
// Based on NVVM 20.0.0
//

.version 9.0
.target sm_100
.address_size 64

	// .globl	_Z6c_GEMMILi32EEviiifPKfS1_fPf

.visible .entry _Z6c_GEMMILi32EEviiifPKfS1_fPf(
	.param .u32 _Z6c_GEMMILi32EEviiifPKfS1_fPf_param_0,
	.param .u32 _Z6c_GEMMILi32EEviiifPKfS1_fPf_param_1,
	.param .u32 _Z6c_GEMMILi32EEviiifPKfS1_fPf_param_2,
	.param .f32 _Z6c_GEMMILi32EEviiifPKfS1_fPf_param_3,
	.param .u64 .ptr .align 1 _Z6c_GEMMILi32EEviiifPKfS1_fPf_param_4,
	.param .u64 .ptr .align 1 _Z6c_GEMMILi32EEviiifPKfS1_fPf_param_5,
	.param .f32 _Z6c_GEMMILi32EEviiifPKfS1_fPf_param_6,
	.param .u64 .ptr .align 1 _Z6c_GEMMILi32EEviiifPKfS1_fPf_param_7
)
{
	.reg .pred 	%p<13>;
	.reg .b32 	%r<41>;
	.reg .b32 	%f<73>;
	.reg .b64 	%rd<53>;

	ld.param.u32 	%r20, [_Z6c_GEMMILi32EEviiifPKfS1_fPf_param_0];
	ld.param.u32 	%r18, [_Z6c_GEMMILi32EEviiifPKfS1_fPf_param_1];
	ld.param.u32 	%r19, [_Z6c_GEMMILi32EEviiifPKfS1_fPf_param_2];
	ld.param.f32 	%f13, [_Z6c_GEMMILi32EEviiifPKfS1_fPf_param_3];
	ld.param.u64 	%rd7, [_Z6c_GEMMILi32EEviiifPKfS1_fPf_param_4];
	ld.param.u64 	%rd8, [_Z6c_GEMMILi32EEviiifPKfS1_fPf_param_5];
	ld.param.f32 	%f14, [_Z6c_GEMMILi32EEviiifPKfS1_fPf_param_6];
	ld.param.u64 	%rd6, [_Z6c_GEMMILi32EEviiifPKfS1_fPf_param_7];
	cvta.to.global.u64 	%rd1, %rd8;
	cvta.to.global.u64 	%rd2, %rd7;
	mov.u32 	%r21, %ctaid.y;
	shl.b32 	%r22, %r21, 5;
	mov.u32 	%r23, %tid.y;
	add.s32 	%r1, %r22, %r23;
	mov.u32 	%r24, %ctaid.x;
	shl.b32 	%r25, %r24, 5;
	mov.u32 	%r26, %tid.x;
	add.s32 	%r2, %r25, %r26;
	setp.ge.s32 	%p1, %r1, %r20;
	setp.ge.s32 	%p2, %r2, %r18;
	or.pred  	%p3, %p1, %p2;
	@%p3 bra 	$L__BB0_14;
	setp.lt.s32 	%p4, %r19, 1;
	mov.f32 	%f72, 0f00000000;
	@%p4 bra 	$L__BB0_13;
	mul.lo.s32 	%r3, %r19, %r1;
	and.b32  	%r4, %r19, 7;
	setp.lt.u32 	%p5, %r19, 8;
	mov.f32 	%f72, 0f00000000;
	mov.b32 	%r39, 0;
	@%p5 bra 	$L__BB0_5;
	and.b32  	%r39, %r19, 2147483640;
	neg.s32 	%r37, %r39;
	shl.b32 	%r7, %r18, 3;
	mul.wide.u32 	%rd9, %r3, 4;
	add.s64 	%rd10, %rd9, %rd2;
	add.s64 	%rd52, %rd10, 16;
	mov.f32 	%f72, 0f00000000;
	mul.wide.s32 	%rd13, %r18, 4;
	mov.u32 	%r36, %r2;
$L__BB0_4:
	.pragma "nounroll";
	ld.global.f32 	%f19, [%rd52+-16];
	mul.wide.s32 	%rd11, %r36, 4;
	add.s64 	%rd12, %rd1, %rd11;
	ld.global.f32 	%f20, [%rd12];
	fma.rn.f32 	%f21, %f19, %f20, %f72;
	ld.global.f32 	%f22, [%rd52+-12];
	add.s64 	%rd14, %rd12, %rd13;
	ld.global.f32 	%f23, [%rd14];
	fma.rn.f32 	%f24, %f22, %f23, %f21;
	ld.global.f32 	%f25, [%rd52+-8];
	add.s64 	%rd15, %rd14, %rd13;
	ld.global.f32 	%f26, [%rd15];
	fma.rn.f32 	%f27, %f25, %f26, %f24;
	ld.global.f32 	%f28, [%rd52+-4];
	add.s64 	%rd16, %rd15, %rd13;
	ld.global.f32 	%f29, [%rd16];
	fma.rn.f32 	%f30, %f28, %f29, %f27;
	ld.global.f32 	%f31, [%rd52];
	add.s64 	%rd17, %rd16, %rd13;
	ld.global.f32 	%f32, [%rd17];
	fma.rn.f32 	%f33, %f31, %f32, %f30;
	ld.global.f32 	%f34, [%rd52+4];
	add.s64 	%rd18, %rd17, %rd13;
	ld.global.f32 	%f35, [%rd18];
	fma.rn.f32 	%f36, %f34, %f35, %f33;
	ld.global.f32 	%f37, [%rd52+8];
	add.s64 	%rd19, %rd18, %rd13;
	ld.global.f32 	%f38, [%rd19];
	fma.rn.f32 	%f39, %f37, %f38, %f36;
	ld.global.f32 	%f40, [%rd52+12];
	add.s64 	%rd20, %rd19, %rd13;
	ld.global.f32 	%f41, [%rd20];
	fma.rn.f32 	%f72, %f40, %f41, %f39;
	add.s32 	%r37, %r37, 8;
	add.s32 	%r36, %r36, %r7;
	add.s64 	%rd52, %rd52, 32;
	setp.ne.s32 	%p6, %r37, 0;
	@%p6 bra 	$L__BB0_4;
$L__BB0_5:
	setp.eq.s32 	%p7, %r4, 0;
	@%p7 bra 	$L__BB0_13;
	and.b32  	%r13, %r19, 3;
	setp.lt.u32 	%p8, %r4, 4;
	@%p8 bra 	$L__BB0_8;
	add.s32 	%r28, %r39, %r3;
	mul.wide.u32 	%rd21, %r28, 4;
	add.s64 	%rd22, %rd2, %rd21;
	ld.global.f32 	%f43, [%rd22];
	mad.lo.s32 	%r29, %r39, %r18, %r2;
	mul.wide.s32 	%rd23, %r29, 4;
	add.s64 	%rd24, %rd1, %rd23;
	ld.global.f32 	%f44, [%rd24];
	fma.rn.f32 	%f45, %f43, %f44, %f72;
	cvt.u64.u32 	%rd25, %r3;
	cvt.u64.u32 	%rd26, %r39;
	add.s64 	%rd27, %rd26, %rd25;
	shl.b64 	%rd28, %rd27, 2;
	add.s64 	%rd29, %rd2, %rd28;
	ld.global.f32 	%f46, [%rd29+4];
	mul.wide.s32 	%rd30, %r18, 4;
	add.s64 	%rd31, %rd24, %rd30;
	ld.global.f32 	%f47, [%rd31];
	fma.rn.f32 	%f48, %f46, %f47, %f45;
	ld.global.f32 	%f49, [%rd29+8];
	add.s64 	%rd32, %rd31, %rd30;
	ld.global.f32 	%f50, [%rd32];
	fma.rn.f32 	%f51, %f49, %f50, %f48;
	ld.global.f32 	%f52, [%rd29+12];
	add.s64 	%rd33, %rd32, %rd30;
	ld.global.f32 	%f53, [%rd33];
	fma.rn.f32 	%f72, %f52, %f53, %f51;
	add.s32 	%r39, %r39, 4;
$L__BB0_8:
	setp.eq.s32 	%p9, %r13, 0;
	@%p9 bra 	$L__BB0_13;
	setp.eq.s32 	%p10, %r13, 1;
	@%p10 bra 	$L__BB0_11;
	add.s32 	%r30, %r39, %r3;
	mul.wide.u32 	%rd34, %r30, 4;
	add.s64 	%rd35, %rd2, %rd34;
	ld.global.f32 	%f55, [%rd35];
	mad.lo.s32 	%r31, %r39, %r18, %r2;
	mul.wide.s32 	%rd36, %r31, 4;
	add.s64 	%rd37, %rd1, %rd36;
	ld.global.f32 	%f56, [%rd37];
	fma.rn.f32 	%f57, %f55, %f56, %f72;
	cvt.u64.u32 	%rd38, %r3;
	cvt.u64.u32 	%rd39, %r39;
	add.s64 	%rd40, %rd39, %rd38;
	shl.b64 	%rd41, %rd40, 2;
	add.s64 	%rd42, %rd2, %rd41;
	ld.global.f32 	%f58, [%rd42+4];
	mul.wide.s32 	%rd43, %r18, 4;
	add.s64 	%rd44, %rd37, %rd43;
	ld.global.f32 	%f59, [%rd44];
	fma.rn.f32 	%f72, %f58, %f59, %f57;
	add.s32 	%r39, %r39, 2;
$L__BB0_11:
	and.b32  	%r32, %r19, 1;
	setp.eq.b32 	%p11, %r32, 1;
	not.pred 	%p12, %p11;
	@%p12 bra 	$L__BB0_13;
	add.s32 	%r33, %r39, %r3;
	mul.wide.u32 	%rd45, %r33, 4;
	add.s64 	%rd46, %rd2, %rd45;
	ld.global.f32 	%f60, [%rd46];
	mad.lo.s32 	%r34, %r39, %r18, %r2;
	mul.wide.s32 	%rd47, %r34, 4;
	add.s64 	%rd48, %rd1, %rd47;
	ld.global.f32 	%f61, [%rd48];
	fma.rn.f32 	%f72, %f60, %f61, %f72;
$L__BB0_13:
	mad.lo.s32 	%r35, %r18, %r1, %r2;
	cvta.to.global.u64 	%rd49, %rd6;
	mul.wide.s32 	%rd50, %r35, 4;
	add.s64 	%rd51, %rd49, %rd50;
	ld.global.f32 	%f62, [%rd51];
	mul.f32 	%f63, %f14, %f62;
	fma.rn.f32 	%f64, %f13, %f72, %f63;
	st.global.f32 	[%rd51], %f64;
$L__BB0_14:
	ret;

}


// ===== COMPILED SASS (sm_100) =====

	.target	sm_100

	.elftype	@"ET_EXEC"


//--------------------- .note.nv.tkinfo           --------------------------
	.section	.note.nv.tkinfo,"",@"SHT_NOTE"
	.sectionflags	@"SHF_NOTE_NV_TKINFO"
	.tkinfo
        /*0018*/ 	.word	0x00000002
        /*0030*/ 	.string	""
        /*0030*/ 	.string	"ptxas"
        /*0030*/ 	.string	"Cuda compilation tools, release 13.0, V13.0.88"
        /*0030*/ 	.string	"Build cuda_13.0.r13.0/compiler.36424714_0"
        /*0030*/ 	.string	"-arch sm_100 -m 64 "



//--------------------- .note.nv.cuinfo           --------------------------
	.section	.note.nv.cuinfo,"",@"SHT_NOTE"
	.sectionflags	@"SHF_NOTE_NV_CUINFO"
        /*0018*/ 	.short	0x0002
        /*001a*/ 	.short	0x0064
        /*001c*/ 	.short	0x0082
	.zero		2


//--------------------- .nv.info                  --------------------------
	.section	.nv.info,"",@"SHT_CUDA_INFO"
	.align	4


	//----- nvinfo : EIATTR_REGCOUNT
	.align		4
        /*0000*/ 	.byte	0x04, 0x2f
        /*0002*/ 	.short	(.L_1 - .L_0)
	.align		4
.L_0:
        /*0004*/ 	.word	index@(_Z6c_GEMMILi32EEviiifPKfS1_fPf)
        /*0008*/ 	.word	0x00000020


	//----- nvinfo : EIATTR_FRAME_SIZE
	.align		4
.L_1:
        /*000c*/ 	.byte	0x04, 0x11
        /*000e*/ 	.short	(.L_3 - .L_2)
	.align		4
.L_2:
        /*0010*/ 	.word	index@(_Z6c_GEMMILi32EEviiifPKfS1_fPf)
        /*0014*/ 	.word	0x00000000


	//----- nvinfo : EIATTR_MIN_STACK_SIZE
	.align		4
.L_3:
        /*0018*/ 	.byte	0x04, 0x12
        /*001a*/ 	.short	(.L_5 - .L_4)
	.align		4
.L_4:
        /*001c*/ 	.word	index@(_Z6c_GEMMILi32EEviiifPKfS1_fPf)
        /*0020*/ 	.word	0x00000000
.L_5:


//--------------------- .nv.compat                --------------------------
	.section	.nv.compat,"",@"SHT_CUDA_COMPAT_INFO"
	.align	4
        /*0000*/ 	.byte	0x02, 0x09, 0x00, 0x00, 0x02, 0x02, 0x01, 0x00, 0x02, 0x05, 0x05, 0x00, 0x03, 0x07, 0x01, 0x01
        /*0010*/ 	.byte	0x02, 0x03, 0x00, 0x00, 0x02, 0x06, 0x01, 0x00, 0x04, 0x0b, 0x08, 0x00, 0x09, 0x00, 0x00, 0x00
        /*0020*/ 	.byte	0x00, 0x00, 0x00, 0x00


//--------------------- .nv.info._Z6c_GEMMILi32EEviiifPKfS1_fPf --------------------------
	.section	.nv.info._Z6c_GEMMILi32EEviiifPKfS1_fPf,"",@"SHT_CUDA_INFO"
	.sectionflags	@""
	.align	4


	//----- nvinfo : EIATTR_CUDA_API_VERSION
	.align		4
        /*0000*/ 	.byte	0x04, 0x37
        /*0002*/ 	.short	(.L_7 - .L_6)
.L_6:
        /*0004*/ 	.word	0x00000082


	//----- nvinfo : EIATTR_KPARAM_INFO
	.align		4
.L_7:
        /*0008*/ 	.byte	0x04, 0x17
        /*000a*/ 	.short	(.L_9 - .L_8)
.L_8:
        /*000c*/ 	.word	0x00000000
        /*0010*/ 	.short	0x0007
        /*0012*/ 	.short	0x0028
        /*0014*/ 	.byte	0x00, 0xf5, 0x21, 0x00


	//----- nvinfo : EIATTR_KPARAM_INFO
	.align		4
.L_9:
        /*0018*/ 	.byte	0x04, 0x17
        /*001a*/ 	.short	(.L_11 - .L_10)
.L_10:
        /*001c*/ 	.word	0x00000000
        /*0020*/ 	.short	0x0006
        /*0022*/ 	.short	0x0020
        /*0024*/ 	.byte	0x00, 0xf0, 0x11, 0x00


	//----- nvinfo : EIATTR_KPARAM_INFO
	.align		4
.L_11:
        /*0028*/ 	.byte	0x04, 0x17
        /*002a*/ 	.short	(.L_13 - .L_12)
.L_12:
        /*002c*/ 	.word	0x00000000
        /*0030*/ 	.short	0x0005
        /*0032*/ 	.short	0x0018
        /*0034*/ 	.byte	0x00, 0xf5, 0x21, 0x00


	//----- nvinfo : EIATTR_KPARAM_INFO
	.align		4
.L_13:
        /*0038*/ 	.byte	0x04, 0x17
        /*003a*/ 	.short	(.L_15 - .L_14)
.L_14:
        /*003c*/ 	.word	0x00000000
        /*0040*/ 	.short	0x0004
        /*0042*/ 	.short	0x0010
        /*0044*/ 	.byte	0x00, 0xf5, 0x21, 0x00


	//----- nvinfo : EIATTR_KPARAM_INFO
	.align		4
.L_15:
        /*0048*/ 	.byte	0x04, 0x17
        /*004a*/ 	.short	(.L_17 - .L_16)
.L_16:
        /*004c*/ 	.word	0x00000000
        /*0050*/ 	.short	0x0003
        /*0052*/ 	.short	0x000c
        /*0054*/ 	.byte	0x00, 0xf0, 0x11, 0x00


	//----- nvinfo : EIATTR_KPARAM_INFO
	.align		4
.L_17:
        /*0058*/ 	.byte	0x04, 0x17
        /*005a*/ 	.short	(.L_19 - .L_18)
.L_18:
        /*005c*/ 	.word	0x00000000
        /*0060*/ 	.short	0x0002
        /*0062*/ 	.short	0x0008
        /*0064*/ 	.byte	0x00, 0xf0, 0x11, 0x00


	//----- nvinfo : EIATTR_KPARAM_INFO
	.align		4
.L_19:
        /*0068*/ 	.byte	0x04, 0x17
        /*006a*/ 	.short	(.L_21 - .L_20)
.L_20:
        /*006c*/ 	.word	0x00000000
        /*0070*/ 	.short	0x0001
        /*0072*/ 	.short	0x0004
        /*0074*/ 	.byte	0x00, 0xf0, 0x11, 0x00


	//----- nvinfo : EIATTR_KPARAM_INFO
	.align		4
.L_21:
        /*0078*/ 	.byte	0x04, 0x17
        /*007a*/ 	.short	(.L_23 - .L_22)
.L_22:
        /*007c*/ 	.word	0x00000000
        /*0080*/ 	.short	0x0000
        /*0082*/ 	.short	0x0000
        /*0084*/ 	.byte	0x00, 0xf0, 0x11, 0x00


	//----- nvinfo : EIATTR_SPARSE_MMA_MASK
	.align		4
.L_23:
        /*0088*/ 	.byte	0x03, 0x50
        /*008a*/ 	.short	0x0000


	//----- nvinfo : EIATTR_MAXREG_COUNT
	.align		4
        /*008c*/ 	.byte	0x03, 0x1b
        /*008e*/ 	.short	0x00ff


	//----- nvinfo : EIATTR_MERCURY_ISA_VERSION
	.align		4
        /*0090*/ 	.byte	0x03, 0x5f
        /*0092*/ 	.short	0x0101


	//----- nvinfo : EIATTR_VRC_CTA_INIT_COUNT
	.align		4
        /*0094*/ 	.byte	0x02, 0x4a
	.zero		1
	.zero		1


	//----- nvinfo : EIATTR_EXIT_INSTR_OFFSETS
	.align		4
        /*0098*/ 	.byte	0x04, 0x1c
        /*009a*/ 	.short	(.L_25 - .L_24)


	//   ....[0]....
.L_24:
        /*009c*/ 	.word	0x000000a0


	//   ....[1]....
        /*00a0*/ 	.word	0x00000910


	//----- nvinfo : EIATTR_CBANK_PARAM_SIZE
	.align		4
.L_25:
        /*00a4*/ 	.byte	0x03, 0x19
        /*00a6*/ 	.short	0x0030


	//----- nvinfo : EIATTR_PARAM_CBANK
	.align		4
        /*00a8*/ 	.byte	0x04, 0x0a
        /*00aa*/ 	.short	(.L_27 - .L_26)
	.align		4
.L_26:
        /*00ac*/ 	.word	index@(.nv.constant0._Z6c_GEMMILi32EEviiifPKfS1_fPf)
        /*00b0*/ 	.short	0x0380
        /*00b2*/ 	.short	0x0030


	//----- nvinfo : EIATTR_SW_WAR
	.align		4
.L_27:
        /*00b4*/ 	.byte	0x04, 0x36
        /*00b6*/ 	.short	(.L_29 - .L_28)
.L_28:
        /*00b8*/ 	.word	0x00000008
.L_29:


//--------------------- .nv.callgraph             --------------------------
	.section	.nv.callgraph,"",@"SHT_CUDA_CALLGRAPH"
	.align	4
	.sectionentsize	8
	.align		4
        /*0000*/ 	.word	0x00000000
	.align		4
        /*0004*/ 	.word	0xffffffff
	.align		4
        /*0008*/ 	.word	0x00000000
	.align		4
        /*000c*/ 	.word	0xfffffffe
	.align		4
        /*0010*/ 	.word	0x00000000
	.align		4
        /*0014*/ 	.word	0xfffffffd
	.align		4
        /*0018*/ 	.word	0x00000000
	.align		4
        /*001c*/ 	.word	0xfffffffc


//--------------------- .text._Z6c_GEMMILi32EEviiifPKfS1_fPf --------------------------
	.section	.text._Z6c_GEMMILi32EEviiifPKfS1_fPf,"ax",@progbits
	.align	128
        .global         _Z6c_GEMMILi32EEviiifPKfS1_fPf
        .type           _Z6c_GEMMILi32EEviiifPKfS1_fPf,@function
        .size           _Z6c_GEMMILi32EEviiifPKfS1_fPf,(.L_x_5 - _Z6c_GEMMILi32EEviiifPKfS1_fPf)
        .other          _Z6c_GEMMILi32EEviiifPKfS1_fPf,@"STO_CUDA_ENTRY STV_DEFAULT"
_Z6c_GEMMILi32EEviiifPKfS1_fPf:
.text._Z6c_GEMMILi32EEviiifPKfS1_fPf:
[----:B------:R-:W-:Y:S01]  /*0000*/  LDC R1, c[0x0][0x37c] ;  /* 0x0000df00ff017b82 */ /* 0x000fe20000000800 */
[----:B------:R-:W0:Y:S07]  /*0010*/  S2R R0, SR_CTAID.X ;  /* 0x0000000000007919 */ /* 0x000e2e0000002500 */
[----:B------:R-:W1:Y:S01]  /*0020*/  LDC.64 R2, c[0x0][0x380] ;  /* 0x0000e000ff027b82 */ /* 0x000e620000000a00 */
[----:B------:R-:W0:Y:S01]  /*0030*/  S2R R5, SR_TID.X ;  /* 0x0000000000057919 */ /* 0x000e220000002100 */
[----:B------:R-:W2:Y:S01]  /*0040*/  S2R R19, SR_CTAID.Y ;  /* 0x0000000000137919 */ /* 0x000ea20000002600 */
[----:B------:R-:W2:Y:S01]  /*0050*/  S2R R4, SR_TID.Y ;  /* 0x0000000000047919 */ /* 0x000ea20000002200 */
[----:B0-----:R-:W-:-:S04]  /*0060*/  LEA R0, R0, R5, 0x5 ;  /* 0x0000000500007211 */ /* 0x001fc800078e28ff */
[----:B-1----:R-:W-:Y:S02]  /*0070*/  ISETP.GE.AND P0, PT, R0, R3, PT ;  /* 0x000000030000720c */ /* 0x002fe40003f06270 */
[----:B--2---:R-:W-:-:S04]  /*0080*/  LEA R19, R19, R4, 0x5 ;  /* 0x0000000413137211 */ /* 0x004fc800078e28ff */
[----:B------:R-:W-:-:S13]  /*0090*/  ISETP.GE.OR P0, PT, R19, R2, P0 ;  /* 0x000000021300720c */ /* 0x000fda0000706670 */
[----:B------:R-:W-:Y:S05]  /*00a0*/  @P0 EXIT ;  /* 0x000000000000094d */ /* 0x000fea0003800000 */
[----:B------:R-:W0:Y:S01]  /*00b0*/  LDC R2, c[0x0][0x388] ;  /* 0x0000e200ff027b82 */ /* 0x000e220000000800 */
[----:B------:R-:W1:Y:S01]  /*00c0*/  LDCU.64 UR4, c[0x0][0x358] ;  /* 0x00006b00ff0477ac */ /* 0x000e620008000a00 */
[----:B------:R-:W-:Y:S01]  /*00d0*/  HFMA2 R24, -RZ, RZ, 0, 0 ;  /* 0x00000000ff187431 */ /* 0x000fe200000001ff */
[----:B0-----:R-:W-:-:S13]  /*00e0*/  ISETP.GE.AND P0, PT, R2, 0x1, PT ;  /* 0x000000010200780c */ /* 0x001fda0003f06270 */
[----:B-1----:R-:W-:Y:S05]  /*00f0*/  @!P0 BRA `(.L_x_0) ;  /* 0x0000000400e08947 */ /* 0x002fea0003800000 */
[C---:B------:R-:W-:Y:S01]  /*0100*/  ISETP.GE.U32.AND P1, PT, R2.reuse, 0x8, PT ;  /* 0x000000080200780c */ /* 0x040fe20003f26070 */
[----:B------:R-:W-:Y:S01]  /*0110*/  IMAD R20, R19, R2, RZ ;  /* 0x0000000213147224 */ /* 0x000fe200078e02ff */
[----:B------:R-:W-:Y:S02]  /*0120*/  LOP3.LUT R27, R2, 0x7, RZ, 0xc0, !PT ;  /* 0x00000007021b7812 */ /* 0x000fe400078ec0ff */
[----:B------:R-:W-:Y:S02]  /*0130*/  MOV R24, RZ ;  /* 0x000000ff00187202 */ /* 0x000fe40000000f00 */
[----:B------:R-:W-:Y:S02]  /*0140*/  ISETP.NE.AND P0, PT, R27, RZ, PT ;  /* 0x000000ff1b00720c */ /* 0x000fe40003f05270 */
[----:B------:R-:W-:-:S05]  /*0150*/  MOV R21, RZ ;  /* 0x000000ff00157202 */ /* 0x000fca0000000f00 */
[----:B------:R-:W-:Y:S06]  /*0160*/  @!P1 BRA `(.L_x_1) ;  /* 0x0000000000c49947 */ /* 0x000fec0003800000 */
[----:B------:R-:W0:Y:S01]  /*0170*/  LDC.64 R4, c[0x0][0x390] ;  /* 0x0000e400ff047b82 */ /* 0x000e220000000a00 */
[----:B------:R-:W-:Y:S02]  /*0180*/  LOP3.LUT R21, R2, 0x7ffffff8, RZ, 0xc0, !PT ;  /* 0x7ffffff802157812 */ /* 0x000fe400078ec0ff */
[----:B------:R-:W-:Y:S02]  /*0190*/  MOV R24, RZ ;  /* 0x000000ff00187202 */ /* 0x000fe40000000f00 */
[----:B------:R-:W-:Y:S02]  /*01a0*/  MOV R18, R0 ;  /* 0x0000000000127202 */ /* 0x000fe40000000f00 */
[----:B------:R-:W-:Y:S01]  /*01b0*/  IADD3 R22, PT, PT, -R21, RZ, RZ ;  /* 0x000000ff15167210 */ /* 0x000fe20007ffe1ff */
[----:B0-----:R-:W-:-:S03]  /*01c0*/  IMAD.WIDE.U32 R4, R20, 0x4, R4 ;  /* 0x0000000414047825 */ /* 0x001fc600078e0004 */
[----:B------:R-:W-:-:S04]  /*01d0*/  IADD3 R6, P1, PT, R4, 0x10, RZ ;  /* 0x0000001004067810 */ /* 0x000fc80007f3e0ff */
[----:B------:R-:W-:-:S09]  /*01e0*/  IADD3.X R7, PT, PT, RZ, R5, RZ, P1, !PT ;  /* 0x00000005ff077210 */ /* 0x000fd20000ffe4ff */
.L_x_2:
[----:B------:R-:W0:Y:S01]  /*01f0*/  LDC.64 R16, c[0x0][0x398] ;  /* 0x0000e600ff107b82 */ /* 0x000e220000000a00 */
[----:B------:R-:W-:Y:S02]  /*0200*/  MOV R4, R6 ;  /* 0x0000000600047202 */ /* 0x000fe40000000f00 */
[----:B------:R-:W-:-:S05]  /*0210*/  MOV R5, R7 ;  /* 0x0000000700057202 */ /* 0x000fca0000000f00 */
[----:B------:R-:W2:Y:S04]  /*0220*/  LDG.E R25, desc[UR4][R4.64+-0x10] ;  /* 0xfffff00404197981 */ /* 0x000ea8000c1e1900 */
[----:B------:R-:W3:Y:S04]  /*0230*/  LDG.E R23, desc[UR4][R4.64+-0xc] ;  /* 0xfffff40404177981 */ /* 0x000ee8000c1e1900 */
[----:B------:R-:W4:Y:S04]  /*0240*/  LDG.E R29, desc[UR4][R4.64+-0x8] ;  /* 0xfffff804041d7981 */ /* 0x000f28000c1e1900 */
[----:B------:R-:W5:Y:S01]  /*0250*/  LDG.E R28, desc[UR4][R4.64+-0x4] ;  /* 0xfffffc04041c7981 */ /* 0x000f62000c1e1900 */
[----:B0-----:R-:W-:-:S05]  /*0260*/  IMAD.WIDE R16, R18, 0x4, R16 ;  /* 0x0000000412107825 */ /* 0x001fca00078e0210 */
[----:B------:R0:W2:Y:S01]  /*0270*/  LDG.E R26, desc[UR4][R16.64] ;  /* 0x00000004101a7981 */ /* 0x0000a2000c1e1900 */
[----:B------:R-:W-:-:S04]  /*0280*/  IMAD.WIDE R14, R3, 0x4, R16 ;  /* 0x00000004030e7825 */ /* 0x000fc800078e0210 */
[C---:B------:R-:W-:Y:S02]  /*0290*/  IMAD.WIDE R6, R3.reuse, 0x4, R14 ;  /* 0x0000000403067825 */ /* 0x040fe400078e020e */
[----:B------:R-:W3:Y:S02]  /*02a0*/  LDG.E R14, desc[UR4][R14.64] ;  /* 0x000000040e0e7981 */ /* 0x000ee4000c1e1900 */
[C---:B------:R-:W-:Y:S02]  /*02b0*/  IMAD.WIDE R10, R3.reuse, 0x4, R6 ;  /* 0x00000004030a7825 */ /* 0x040fe400078e0206 */
[----:B------:R-:W4:Y:S02]  /*02c0*/  LDG.E R6, desc[UR4][R6.64] ;  /* 0x0000000406067981 */ /* 0x000f24000c1e1900 */
[C---:B------:R-:W-:Y:S02]  /*02d0*/  IMAD.WIDE R8, R3.reuse, 0x4, R10 ;  /* 0x0000000403087825 */ /* 0x040fe400078e020a */
[----:B------:R-:W5:Y:S02]  /*02e0*/  LDG.E R10, desc[UR4][R10.64] ;  /* 0x000000040a0a7981 */ /* 0x000f64000c1e1900 */
[----:B------:R-:W-:-:S02]  /*02f0*/  IMAD.WIDE R12, R3, 0x4, R8 ;  /* 0x00000004030c7825 */ /* 0x000fc400078e0208 */
[----:B------:R-:W5:Y:S04]  /*0300*/  LDG.E R7, desc[UR4][R4.64] ;  /* 0x0000000404077981 */ /* 0x000f68000c1e1900 */
[----:B------:R-:W5:Y:S01]  /*0310*/  LDG.E R8, desc[UR4][R8.64] ;  /* 0x0000000408087981 */ /* 0x000f62000c1e1900 */
[----:B0-----:R-:W-:-:S03]  /*0320*/  IMAD.WIDE R16, R3, 0x4, R12 ;  /* 0x0000000403107825 */ /* 0x001fc600078e020c */
[----:B------:R-:W5:Y:S04]  /*0330*/  LDG.E R12, desc[UR4][R12.64] ;  /* 0x000000040c0c7981 */ /* 0x000f68000c1e1900 */
[----:B------:R-:W5:Y:S04]  /*0340*/  LDG.E R15, desc[UR4][R16.64] ;  /* 0x00000004100f7981 */ /* 0x000f68000c1e1900 */
[----:B------:R-:W5:Y:S04]  /*0350*/  LDG.E R9, desc[UR4][R4.64+0x4] ;  /* 0x0000040404097981 */ /* 0x000f68000c1e1900 */
[----:B------:R-:W5:Y:S01]  /*0360*/  LDG.E R11, desc[UR4][R4.64+0xc] ;  /* 0x00000c04040b7981 */ /* 0x000f62000c1e1900 */
[----:B--2---:R-:W-:Y:S01]  /*0370*/  FFMA R26, R25, R26, R24 ;  /* 0x0000001a191a7223 */ /* 0x004fe20000000018 */
[----:B------:R-:W-:-:S02]  /*0380*/  IMAD.WIDE R24, R3, 0x4, R16 ;  /* 0x0000000403187825 */ /* 0x000fc400078e0210 */
[----:B------:R-:W2:Y:S04]  /*0390*/  LDG.E R16, desc[UR4][R4.64+0x8] ;  /* 0x0000080404107981 */ /* 0x000ea8000c1e1900 */
[----:B------:R-:W2:Y:S01]  /*03a0*/  LDG.E R24, desc[UR4][R24.64] ;  /* 0x0000000418187981 */ /* 0x000ea2000c1e1900 */
[----:B---3--:R-:W-:Y:S01]  /*03b0*/  FFMA R14, R23, R14, R26 ;  /* 0x0000000e170e7223 */ /* 0x008fe2000000001a */
[----:B------:R-:W-:-:S03]  /*03c0*/  IADD3 R22, PT, PT, R22, 0x8, RZ ;  /* 0x0000000816167810 */ /* 0x000fc60007ffe0ff */
[----:B----4-:R-:W-:Y:S01]  /*03d0*/  FFMA R29, R29, R6, R14 ;  /* 0x000000061d1d7223 */ /* 0x010fe2000000000e */
[----:B------:R-:W-:-:S03]  /*03e0*/  ISETP.NE.AND P1, PT, R22, RZ, PT ;  /* 0x000000ff1600720c */ /* 0x000fc60003f25270 */
[----:B-----5:R-:W-:Y:S01]  /*03f0*/  FFMA R10, R28, R10, R29 ;  /* 0x0000000a1c0a7223 */ /* 0x020fe2000000001d */
[----:B------:R-:W-:-:S03]  /*0400*/  IADD3 R6, P2, PT, R4, 0x20, RZ ;  /* 0x0000002004067810 */ /* 0x000fc60007f5e0ff */
[----:B------:R-:W-:Y:S01]  /*0410*/  FFMA R8, R7, R8, R10 ;  /* 0x0000000807087223 */ /* 0x000fe2000000000a */
[----:B------:R-:W-:Y:S02]  /*0420*/  IADD3.X R7, PT, PT, RZ, R5, RZ, P2, !PT ;  /* 0x00000005ff077210 */ /* 0x000fe400017fe4ff */
[----:B------:R-:W-:Y:S01]  /*0430*/  LEA R18, R3, R18, 0x3 ;  /* 0x0000001203127211 */ /* 0x000fe200078e18ff */
[----:B------:R-:W-:-:S04]  /*0440*/  FFMA R9, R9, R12, R8 ;  /* 0x0000000c09097223 */ /* 0x000fc80000000008 */
[----:B--2---:R-:W-:-:S04]  /*0450*/  FFMA R16, R16, R15, R9 ;  /* 0x0000000f10107223 */ /* 0x004fc80000000009 */
[----:B------:R-:W-:Y:S01]  /*0460*/  FFMA R24, R11, R24, R16 ;  /* 0x000000180b187223 */ /* 0x000fe20000000010 */
[----:B------:R-:W-:Y:S06]  /*0470*/  @P1 BRA `(.L_x_2) ;  /* 0xfffffffc005c1947 */ /* 0x000fec000383ffff */
.L_x_1:
[----:B------:R-:W-:Y:S05]  /*0480*/  @!P0 BRA `(.L_x_0) ;  /* 0x0000000000fc8947 */ /* 0x000fea0003800000 */
[----:B------:R-:W-:Y:S02]  /*0490*/  ISETP.GE.U32.AND P1, PT, R27, 0x4, PT ;  /* 0x000000041b00780c */ /* 0x000fe40003f26070 */
[----:B------:R-:W-:-:S04]  /*04a0*/  LOP3.LUT R16, R2, 0x3, RZ, 0xc0, !PT ;  /* 0x0000000302107812 */ /* 0x000fc800078ec0ff */
[----:B------:R-:W-:-:S07]  /*04b0*/  ISETP.NE.AND P0, PT, R16, RZ, PT ;  /* 0x000000ff1000720c */ /* 0x000fce0003f05270 */
[----:B------:R-:W-:Y:S06]  /*04c0*/  @!P1 BRA `(.L_x_3) ;  /* 0x00000000006c9947 */ /* 0x000fec0003800000 */
[----:B------:R-:W0:Y:S01]  /*04d0*/  LDC.64 R6, c[0x0][0x398] ;  /* 0x0000e600ff067b82 */ /* 0x000e220000000a00 */
[----:B------:R-:W1:Y:S01]  /*04e0*/  LDCU.64 UR6, c[0x0][0x390] ;  /* 0x00007200ff0677ac */ /* 0x000e620008000a00 */
[----:B------:R-:W-:Y:S01]  /*04f0*/  IMAD R9, R21, R3, R0 ;  /* 0x0000000315097224 */ /* 0x000fe200078e0200 */
[CC--:B------:R-:W-:Y:S02]  /*0500*/  IADD3 R5, PT, PT, R20.reuse, R21.reuse, RZ ;  /* 0x0000001514057210 */ /* 0x0c0fe40007ffe0ff */
[----:B------:R-:W-:-:S03]  /*0510*/  IADD3 R10, P1, PT, R20, R21, RZ ;  /* 0x00000015140a7210 */ /* 0x000fc60007f3e0ff */
[----:B------:R-:W2:Y:S01]  /*0520*/  LDC.64 R14, c[0x0][0x390] ;  /* 0x0000e400ff0e7b82 */ /* 0x000ea20000000a00 */
[----:B0-----:R-:W-:-:S04]  /*0530*/  IMAD.WIDE R6, R9, 0x4, R6 ;  /* 0x0000000409067825 */ /* 0x001fc800078e0206 */
[----:B------:R-:W-:Y:S02]  /*0540*/  IMAD.WIDE R8, R3, 0x4, R6 ;  /* 0x0000000403087825 */ /* 0x000fe400078e0206 */
[----:B------:R-:W3:Y:S02]  /*0550*/  LDG.E R6, desc[UR4][R6.64] ;  /* 0x0000000406067981 */ /* 0x000ee4000c1e1900 */
[----:B--2---:R-:W-:Y:S01]  /*0560*/  IMAD.WIDE.U32 R14, R5, 0x4, R14 ;  /* 0x00000004050e7825 */ /* 0x004fe200078e000e */
[----:B------:R-:W-:Y:S02]  /*0570*/  IADD3.X R5, PT, PT, RZ, RZ, RZ, P1, !PT ;  /* 0x000000ffff057210 */ /* 0x000fe40000ffe4ff */
[----:B-1----:R-:W-:-:S03]  /*0580*/  LEA R4, P1, R10, UR6, 0x2 ;  /* 0x000000060a047c11 */ /* 0x002fc6000f8210ff */
[----:B------:R-:W3:Y:S01]  /*0590*/  LDG.E R15, desc[UR4][R14.64] ;  /* 0x000000040e0f7981 */ /* 0x000ee2000c1e1900 */
[----:B------:R-:W-:Y:S01]  /*05a0*/  LEA.HI.X R5, R10, UR7, R5, 0x2, P1 ;  /* 0x000000070a057c11 */ /* 0x000fe200088f1405 */
[C---:B------:R-:W-:Y:S02]  /*05b0*/  IMAD.WIDE R10, R3.reuse, 0x4, R8 ;  /* 0x00000004030a7825 */ /* 0x040fe400078e0208 */
[----:B------:R-:W2:Y:S04]  /*05c0*/  LDG.E R8, desc[UR4][R8.64] ;  /* 0x0000000408087981 */ /* 0x000ea8000c1e1900 */
[----:B------:R-:W2:Y:S01]  /*05d0*/  LDG.E R17, desc[UR4][R4.64+0x4] ;  /* 0x0000040404117981 */ /* 0x000ea2000c1e1900 */
[----:B------:R-:W-:-:S03]  /*05e0*/  IMAD.WIDE R12, R3, 0x4, R10 ;  /* 0x00000004030c7825 */ /* 0x000fc600078e020a */
[----:B------:R-:W4:Y:S04]  /*05f0*/  LDG.E R22, desc[UR4][R10.64] ;  /* 0x000000040a167981 */ /* 0x000f28000c1e1900 */
[----:B------:R-:W4:Y:S04]  /*0600*/  LDG.E R18, desc[UR4][R4.64+0x8] ;  /* 0x0000080404127981 */ /* 0x000f28000c1e1900 */
[----:B------:R-:W5:Y:S04]  /*0610*/  LDG.E R26, desc[UR4][R4.64+0xc] ;  /* 0x00000c04041a7981 */ /* 0x000f68000c1e1900 */
[----:B------:R-:W5:Y:S01]  /*0620*/  LDG.E R12, desc[UR4][R12.64] ;  /* 0x000000040c0c7981 */ /* 0x000f62000c1e1900 */
[----:B------:R-:W-:Y:S01]  /*0630*/  IADD3 R21, PT, PT, R21, 0x4, RZ ;  /* 0x0000000415157810 */ /* 0x000fe20007ffe0ff */
[----:B---3--:R-:W-:-:S04]  /*0640*/  FFMA R24, R15, R6, R24 ;  /* 0x000000060f187223 */ /* 0x008fc80000000018 */
[----:B--2---:R-:W-:-:S04]  /*0650*/  FFMA R17, R17, R8, R24 ;  /* 0x0000000811117223 */ /* 0x004fc80000000018 */
[----:B----4-:R-:W-:-:S04]  /*0660*/  FFMA R17, R18, R22, R17 ;  /* 0x0000001612117223 */ /* 0x010fc80000000011 */
[----:B-----5:R-:W-:-:S07]  /*0670*/  FFMA R24, R26, R12, R17 ;  /* 0x0000000c1a187223 */ /* 0x020fce0000000011 */
.L_x_3:
[----:B------:R-:W-:Y:S05]  /*0680*/  @!P0 BRA `(.L_x_0) ;  /* 0x00000000007c8947 */ /* 0x000fea0003800000 */
[----:B------:R-:W-:Y:S01]  /*0690*/  ISETP.NE.AND P1, PT, R16, 0x1, PT ;  /* 0x000000011000780c */ /* 0x000fe20003f25270 */
[----:B------:R-:W0:Y:S01]  /*06a0*/  LDC.64 R12, c[0x0][0x390] ;  /* 0x0000e400ff0c7b82 */ /* 0x000e220000000a00 */
[----:B------:R-:W-:-:S04]  /*06b0*/  LOP3.LUT R2, R2, 0x1, RZ, 0xc0, !PT ;  /* 0x0000000102027812 */ /* 0x000fc800078ec0ff */
[----:B------:R-:W-:-:S03]  /*06c0*/  ISETP.NE.U32.AND P0, PT, R2, 0x1, PT ;  /* 0x000000010200780c */ /* 0x000fc60003f05070 */
[----:B------:R-:W1:Y:S04]  /*06d0*/  LDC.64 R10, c[0x0][0x398] ;  /* 0x0000e600ff0a7b82 */ /* 0x000e680000000a00 */
[CC--:B------:R-:W-:Y:S02]  /*06e0*/  @P1 IADD3 R15, PT, PT, R20.reuse, R21.reuse, RZ ;  /* 0x00000015140f1210 */ /* 0x0c0fe40007ffe0ff */
[----:B------:R-:W-:Y:S02]  /*06f0*/  @P1 IADD3 R2, P2, PT, R20, R21, RZ ;  /* 0x0000001514021210 */ /* 0x000fe40007f5e0ff */
[----:B------:R-:W2:Y:S02]  /*0700*/  @P1 LDC.64 R4, c[0x0][0x390] ;  /* 0x0000e400ff041b82 */ /* 0x000ea40000000a00 */
[----:B------:R-:W-:-:S06]  /*0710*/  @P1 IADD3.X R14, PT, PT, RZ, RZ, RZ, P2, !PT ;  /* 0x000000ffff0e1210 */ /* 0x000fcc00017fe4ff */
[----:B------:R-:W3:Y:S01]  /*0720*/  LDC.64 R6, c[0x0][0x390] ;  /* 0x0000e400ff067b82 */ /* 0x000ee20000000a00 */
[----:B0-----:R-:W-:-:S04]  /*0730*/  @P1 IMAD.WIDE.U32 R12, R15, 0x4, R12 ;  /* 0x000000040f0c1825 */ /* 0x001fc800078e000c */
[C---:B------:R-:W-:Y:S01]  /*0740*/  @P1 IMAD R15, R21.reuse, R3, R0 ;  /* 0x00000003150f1224 */ /* 0x040fe200078e0200 */
[----:B------:R-:W-:Y:S01]  /*0750*/  @P1 IADD3 R21, PT, PT, R21, 0x2, RZ ;  /* 0x0000000215151810 */ /* 0x000fe20007ffe0ff */
[----:B------:R-:W4:Y:S01]  /*0760*/  @P1 LDG.E R13, desc[UR4][R12.64] ;  /* 0x000000040c0d1981 */ /* 0x000f22000c1e1900 */
[----:B------:R-:W0:Y:S01]  /*0770*/  LDC.64 R8, c[0x0][0x398] ;  /* 0x0000e600ff087b82 */ /* 0x000e220000000a00 */
[----:B-1----:R-:W-:Y:S01]  /*0780*/  @P1 IMAD.WIDE R10, R15, 0x4, R10 ;  /* 0x000000040f0a1825 */ /* 0x002fe200078e020a */
[----:B------:R-:W-:Y:S02]  /*0790*/  @!P0 IADD3 R17, PT, PT, R20, R21, RZ ;  /* 0x0000001514118210 */ /* 0x000fe40007ffe0ff */
[----:B--2---:R-:W-:Y:S01]  /*07a0*/  @P1 LEA R4, P2, R2, R4, 0x2 ;  /* 0x0000000402041211 */ /* 0x004fe200078410ff */
[----:B------:R-:W-:-:S03]  /*07b0*/  @!P0 IMAD R21, R21, R3, R0 ;  /* 0x0000000315158224 */ /* 0x000fc600078e0200 */
[----:B------:R-:W-:Y:S01]  /*07c0*/  @P1 LEA.HI.X R5, R2, R5, R14, 0x2, P2 ;  /* 0x0000000502051211 */ /* 0x000fe200010f140e */
[----:B------:R-:W-:Y:S01]  /*07d0*/  @P1 IMAD.WIDE R14, R3, 0x4, R10 ;  /* 0x00000004030e1825 */ /* 0x000fe200078e020a */
[----:B------:R-:W4:Y:S03]  /*07e0*/  @P1 LDG.E R2, desc[UR4][R10.64] ;  /* 0x000000040a021981 */ /* 0x000f26000c1e1900 */
[----:B---3--:R-:W-:Y:S01]  /*07f0*/  @!P0 IMAD.WIDE.U32 R6, R17, 0x4, R6 ;  /* 0x0000000411068825 */ /* 0x008fe200078e0006 */
[----:B------:R-:W2:Y:S04]  /*0800*/  @P1 LDG.E R5, desc[UR4][R4.64+0x4] ;  /* 0x0000040404051981 */ /* 0x000ea8000c1e1900 */
[----:B------:R-:W2:Y:S01]  /*0810*/  @P1 LDG.E R14, desc[UR4][R14.64] ;  /* 0x000000040e0e1981 */ /* 0x000ea2000c1e1900 */
[----:B0-----:R-:W-:-:S03]  /*0820*/  @!P0 IMAD.WIDE R8, R21, 0x4, R8 ;  /* 0x0000000415088825 */ /* 0x001fc600078e0208 */
[----:B------:R-:W3:Y:S04]  /*0830*/  @!P0 LDG.E R7, desc[UR4][R6.64] ;  /* 0x0000000406078981 */ /* 0x000ee8000c1e1900 */
[----:B------:R-:W3:Y:S01]  /*0840*/  @!P0 LDG.E R8, desc[UR4][R8.64] ;  /* 0x0000000408088981 */ /* 0x000ee2000c1e1900 */
[----:B----4-:R-:W-:-:S04]  /*0850*/  @P1 FFMA R2, R13, R2, R24 ;  /* 0x000000020d021223 */ /* 0x010fc80000000018 */
[----:B--2---:R-:W-:-:S04]  /*0860*/  @P1 FFMA R24, R5, R14, R2 ;  /* 0x0000000e05181223 */ /* 0x004fc80000000002 */
[----:B---3--:R-:W-:-:S07]  /*0870*/  @!P0 FFMA R24, R7, R8, R24 ;  /* 0x0000000807188223 */ /* 0x008fce0000000018 */
.L_x_0:
[----:B------:R-:W0:Y:S01]  /*0880*/  LDC.64 R4, c[0x0][0x3a8] ;  /* 0x0000ea00ff047b82 */ /* 0x000e220000000a00 */
[----:B------:R-:W-:Y:S01]  /*0890*/  IMAD R3, R19, R3, R0 ;  /* 0x0000000313037224 */ /* 0x000fe200078e0200 */
[----:B------:R-:W1:Y:S01]  /*08a0*/  LDCU UR6, c[0x0][0x3a0] ;  /* 0x00007400ff0677ac */ /* 0x000e620008000800 */
[----:B------:R-:W2:Y:S02]  /*08b0*/  LDCU UR7, c[0x0][0x38c] ;  /* 0x00007180ff0777ac */ /* 0x000ea40008000800 */
[----:B0-----:R-:W-:-:S05]  /*08c0*/  IMAD.WIDE R2, R3, 0x4, R4 ;  /* 0x0000000403027825 */ /* 0x001fca00078e0204 */
[----:B------:R-:W1:Y:S02]  /*08d0*/  LDG.E R0, desc[UR4][R2.64] ;  /* 0x0000000402007981 */ /* 0x000e64000c1e1900 */
[----:B-1----:R-:W-:-:S04]  /*08e0*/  FMUL R5, R0, UR6 ;  /* 0x0000000600057c20 */ /* 0x002fc80008400000 */
[----:B--2---:R-:W-:-:S05]  /*08f0*/  FFMA R5, R24, UR7, R5 ;  /* 0x0000000718057c23 */ /* 0x004fca0008000005 */
[----:B------:R-:W-:Y:S01]  /*0900*/  STG.E desc[UR4][R2.64], R5 ;  /* 0x0000000502007986 */ /* 0x000fe2000c101904 */
[----:B------:R-:W-:Y:S05]  /*0910*/  EXIT ;  /* 0x000000000000794d */ /* 0x000fea0003800000 */
.L_x_4:
[----:B------:R-:W-:-:S00]  /*0920*/  BRA `(.L_x_4) ;  /* 0xfffffffc00fc7947 */ /* 0x000fc0000383ffff */
[----:B------:R-:W-:-:S00]  /*0930*/  NOP ;  /* 0x0000000000007918 */ /* 0x000fc00000000000 */
        /* <DEDUP_REMOVED lines=12> */
.L_x_5:


//--------------------- .nv.shared.reserved.0     --------------------------
	.section	.nv.shared.reserved.0,"aw",@nobits
	.weak		__nv_reservedSMEM_offset_0_alias
	.size		__nv_reservedSMEM_offset_0_alias, 0, 64
	.other		__nv_reservedSMEM_offset_0_alias,@"STO_CUDA_RESERVED_SHARED STV_DEFAULT"
__nv_reservedSMEM_offset_0_alias:
	.zero		0
	.zero		64


//--------------------- .nv.constant0._Z6c_GEMMILi32EEviiifPKfS1_fPf --------------------------
	.section	.nv.constant0._Z6c_GEMMILi32EEviiifPKfS1_fPf,"a",@progbits
	.sectionflags	@""
	.align	4
.nv.constant0._Z6c_GEMMILi32EEviiifPKfS1_fPf:
	.zero		944


//--------------------- SYMBOLS --------------------------

	.type		.nv.reservedSmem.offset0,@object
	.size		.nv.reservedSmem.offset0,0x4
